	.headerflags	@"EF_CUDA_TEXMODE_UNIFIED EF_CUDA_64BIT_ADDRESS EF_CUDA_ACCELERATORS EF_CUDA_SM90 EF_CUDA_VIRTUAL_SM(EF_CUDA_SM90)"
	.elftype	@"ET_EXEC"


//--------------------- .nv.info                  --------------------------
	.section	.nv.info,"",@"SHT_CUDA_INFO"
	.align	4


	//----- nvinfo : EIATTR_REGCOUNT
	.align		4
        /*0000*/ 	.byte	0x04, 0x2f
        /*0002*/ 	.short	(.L_3 - .L_2)
	.align		4
.L_2:
        /*0004*/ 	.word	index@(triton_poi_fused__native_batch_norm_legit_no_training_add_relu_13)
        /*0008*/ 	.word	0x0000001a


	//----- nvinfo : EIATTR_MIN_STACK_SIZE
	.align		4
.L_3:
        /*000c*/ 	.byte	0x04, 0x12
        /*000e*/ 	.short	(.L_5 - .L_4)
	.align		4
.L_4:
        /*0010*/ 	.word	index@(triton_poi_fused__native_batch_norm_legit_no_training_add_relu_13)
        /*0014*/ 	.word	0x00000000


	//----- nvinfo : EIATTR_FRAME_SIZE
	.align		4
.L_5:
        /*0018*/ 	.byte	0x04, 0x11
        /*001a*/ 	.short	(.L_7 - .L_6)
	.align		4
.L_6:
        /*001c*/ 	.word	index@(triton_poi_fused__native_batch_norm_legit_no_training_add_relu_13)
        /*0020*/ 	.word	0x00000000


	//----- nvinfo : EIATTR_MIN_STACK_SIZE
	.align		4
.L_7:
        /*0024*/ 	.byte	0x04, 0x12
        /*0026*/ 	.short	(.L_9 - .L_8)
	.align		4
.L_8:
        /*0028*/ 	.word	index@(triton_poi_fused__native_batch_norm_legit_no_training_add_relu_13)
        /*002c*/ 	.word	0x00000000
.L_9:


//--------------------- .nv.info.triton_poi_fused__native_batch_norm_legit_no_training_add_relu_13 --------------------------
	.section	.nv.info.triton_poi_fused__native_batch_norm_legit_no_training_add_relu_13,"",@"SHT_CUDA_INFO"
	.sectionflags	@""
	.align	4


	//----- nvinfo : EIATTR_CUDA_API_VERSION
	.align		4
        /*0000*/ 	.byte	0x04, 0x37
        /*0002*/ 	.short	(.L_11 - .L_10)
.L_10:
        /*0004*/ 	.word	0x0000007c


	//----- nvinfo : EIATTR_KPARAM_INFO
	.align		4
.L_11:
        /*0008*/ 	.byte	0x04, 0x17
        /*000a*/ 	.short	(.L_13 - .L_12)
.L_12:
        /*000c*/ 	.word	0x00000000
        /*0010*/ 	.short	0x000b
        /*0012*/ 	.short	0x0058
        /*0014*/ 	.byte	0x00, 0xf0, 0x11, 0x00


	//----- nvinfo : EIATTR_KPARAM_INFO
	.align		4
.L_13:
        /*0018*/ 	.byte	0x04, 0x17
        /*001a*/ 	.short	(.L_15 - .L_14)
.L_14:
        /*001c*/ 	.word	0x00000000
        /*0020*/ 	.short	0x000a
        /*0022*/ 	.short	0x0050
        /*0024*/ 	.byte	0x00, 0xf4, 0x21, 0x00


	//----- nvinfo : EIATTR_KPARAM_INFO
	.align		4
.L_15:
        /*0028*/ 	.byte	0x04, 0x17
        /*002a*/ 	.short	(.L_17 - .L_16)
.L_16:
        /*002c*/ 	.word	0x00000000
        /*0030*/ 	.short	0x0009
        /*0032*/ 	.short	0x0048
        /*0034*/ 	.byte	0x00, 0xf4, 0x21, 0x00


	//----- nvinfo : EIATTR_KPARAM_INFO
	.align		4
.L_17:
        /*0038*/ 	.byte	0x04, 0x17
        /*003a*/ 	.short	(.L_19 - .L_18)
.L_18:
        /*003c*/ 	.word	0x00000000
        /*0040*/ 	.short	0x0008
        /*0042*/ 	.short	0x0040
        /*0044*/ 	.byte	0x00, 0xf4, 0x21, 0x00


	//----- nvinfo : EIATTR_KPARAM_INFO
	.align		4
.L_19:
        /*0048*/ 	.byte	0x04, 0x17
        /*004a*/ 	.short	(.L_21 - .L_20)
.L_20:
        /*004c*/ 	.word	0x00000000
        /*0050*/ 	.short	0x0007
        /*0052*/ 	.short	0x0038
        /*0054*/ 	.byte	0x00, 0xf4, 0x21, 0x00


	//----- nvinfo : EIATTR_KPARAM_INFO
	.align		4
.L_21:
        /*0058*/ 	.byte	0x04, 0x17
        /*005a*/ 	.short	(.L_23 - .L_22)
.L_22:
        /*005c*/ 	.word	0x00000000
        /*0060*/ 	.short	0x0006
        /*0062*/ 	.short	0x0030
        /*0064*/ 	.byte	0x00, 0xf4, 0x21, 0x00


	//----- nvinfo : EIATTR_KPARAM_INFO
	.align		4
.L_23:
        /*0068*/ 	.byte	0x04, 0x17
        /*006a*/ 	.short	(.L_25 - .L_24)
.L_24:
        /*006c*/ 	.word	0x00000000
        /*0070*/ 	.short	0x0005
        /*0072*/ 	.short	0x0028
        /*0074*/ 	.byte	0x00, 0xf4, 0x21, 0x00


	//----- nvinfo : EIATTR_KPARAM_INFO
	.align		4
.L_25:
        /*0078*/ 	.byte	0x04, 0x17
        /*007a*/ 	.short	(.L_27 - .L_26)
.L_26:
        /*007c*/ 	.word	0x00000000
        /*0080*/ 	.short	0x0004
        /*0082*/ 	.short	0x0020
        /*0084*/ 	.byte	0x00, 0xf4, 0x21, 0x00


	//----- nvinfo : EIATTR_KPARAM_INFO
	.align		4
.L_27:
        /*0088*/ 	.byte	0x04, 0x17
        /*008a*/ 	.short	(.L_29 - .L_28)
.L_28:
        /*008c*/ 	.word	0x00000000
        /*0090*/ 	.short	0x0003
        /*0092*/ 	.short	0x0018
        /*0094*/ 	.byte	0x00, 0xf4, 0x21, 0x00


	//----- nvinfo : EIATTR_KPARAM_INFO
	.align		4
.L_29:
        /*0098*/ 	.byte	0x04, 0x17
        /*009a*/ 	.short	(.L_31 - .L_30)
.L_30:
        /*009c*/ 	.word	0x00000000
        /*00a0*/ 	.short	0x0002
        /*00a2*/ 	.short	0x0010
        /*00a4*/ 	.byte	0x00, 0xf4, 0x21, 0x00


	//----- nvinfo : EIATTR_KPARAM_INFO
	.align		4
.L_31:
        /*00a8*/ 	.byte	0x04, 0x17
        /*00aa*/ 	.short	(.L_33 - .L_32)
.L_32:
        /*00ac*/ 	.word	0x00000000
        /*00b0*/ 	.short	0x0001
        /*00b2*/ 	.short	0x0008
        /*00b4*/ 	.byte	0x00, 0xf4, 0x21, 0x00


	//----- nvinfo : EIATTR_KPARAM_INFO
	.align		4
.L_33:
        /*00b8*/ 	.byte	0x04, 0x17
        /*00ba*/ 	.short	(.L_35 - .L_34)
.L_34:
        /*00bc*/ 	.word	0x00000000
        /*00c0*/ 	.short	0x0000
        /*00c2*/ 	.short	0x0000
        /*00c4*/ 	.byte	0x00, 0xf4, 0x21, 0x00


	//----- nvinfo : EIATTR_SPARSE_MMA_MASK
	.align		4
.L_35:
        /*00c8*/ 	.byte	0x03, 0x50
        /*00ca*/ 	.short	0x0000


	//----- nvinfo : EIATTR_MAXREG_COUNT
	.align		4
        /*00cc*/ 	.byte	0x03, 0x1b
        /*00ce*/ 	.short	0x00ff


	//----- nvinfo : EIATTR_EXIT_INSTR_OFFSETS
	.align		4
        /*00d0*/ 	.byte	0x04, 0x1c
        /*00d2*/ 	.short	(.L_37 - .L_36)


	//   ....[0]....
.L_36:
        /*00d4*/ 	.word	0x00000570


	//----- nvinfo : EIATTR_REQNTID
	.align		4
.L_37:
        /*00d8*/ 	.byte	0x04, 0x10
        /*00da*/ 	.short	(.L_39 - .L_38)
.L_38:
        /*00dc*/ 	.word	0x00000080
        /*00e0*/ 	.word	0x00000001
        /*00e4*/ 	.word	0x00000001


	//----- nvinfo : EIATTR_CBANK_PARAM_SIZE
	.align		4
.L_39:
        /*00e8*/ 	.byte	0x03, 0x19
        /*00ea*/ 	.short	0x005c


	//----- nvinfo : EIATTR_PARAM_CBANK
	.align		4
        /*00ec*/ 	.byte	0x04, 0x0a
        /*00ee*/ 	.short	(.L_41 - .L_40)
	.align		4
.L_40:
        /*00f0*/ 	.word	index@(.nv.constant0.triton_poi_fused__native_batch_norm_legit_no_training_add_relu_13)
        /*00f4*/ 	.short	0x0210
        /*00f6*/ 	.short	0x005c


	//----- nvinfo : EIATTR_SW_WAR
	.align		4
.L_41:
        /*00f8*/ 	.byte	0x04, 0x36
        /*00fa*/ 	.short	(.L_43 - .L_42)
.L_42:
        /*00fc*/ 	.word	0x00000008
.L_43:


//--------------------- .nv.callgraph             --------------------------
	.section	.nv.callgraph,"",@"SHT_CUDA_CALLGRAPH"
	.align	4
	.sectionentsize	8
	.align		4
        /*0000*/ 	.word	0x00000000
	.align		4
        /*0004*/ 	.word	0xffffffff
	.align		4
        /*0008*/ 	.word	0x00000000
	.align		4
        /*000c*/ 	.word	0xfffffffe
	.align		4
        /*0010*/ 	.word	0x00000000
	.align		4
        /*0014*/ 	.word	0xfffffffd
	.align		4
        /*0018*/ 	.word	0x00000000
	.align		4
        /*001c*/ 	.word	0xfffffffc


//--------------------- .nv.constant4             --------------------------
	.section	.nv.constant4,"a",@progbits
	.align	8
	.align		8
.nv.constant4:
        /*0000*/ 	.dword	_$_str
	.align		8
        /*0008*/ 	.dword	_$_str_$_2


//--------------------- .text.triton_poi_fused__native_batch_norm_legit_no_training_add_relu_13 --------------------------
	.section	.text.triton_poi_fused__native_batch_norm_legit_no_training_add_relu_13,"ax",@progbits
	.align	128
        .global         triton_poi_fused__native_batch_norm_legit_no_training_add_relu_13
        .type           triton_poi_fused__native_batch_norm_legit_no_training_add_relu_13,@function
        .size           triton_poi_fused__native_batch_norm_legit_no_training_add_relu_13,(.L_x_1 - triton_poi_fused__native_batch_norm_legit_no_training_add_relu_13)
        .other          triton_poi_fused__native_batch_norm_legit_no_training_add_relu_13,@"STO_CUDA_ENTRY STV_DEFAULT"
triton_poi_fused__native_batch_norm_legit_no_training_add_relu_13:
.text.triton_poi_fused__native_batch_norm_legit_no_training_add_relu_13:
[----:B------:R-:W-:Y:S01]  /*0000*/  LDC R1, c[0x0][0x28] ;  /* 0x00000a00ff017b82 */ /* 0x000fe20000000800 */
[----:B------:R-:W1:Y:S07]  /*0010*/  S2R R0, SR_TID.X ;  /* 0x0000000000007919 */ /* 0x000e6e0000002100 */
[----:B------:R-:W2:Y:S01]  /*0020*/  LDC.64 R16, c[0x0][0x250] ;  /* 0x00009400ff107b82 */ /* 0x000ea20000000a00 */
[----:B------:R-:W-:Y:S01]  /*0030*/  ULDC.64 UR4, c[0x0][0x208] ;  /* 0x0000820000047ab9 */ /* 0x000fe20000000a00 */
[----:B------:R-:W3:Y:S06]  /*0040*/  S2R R5, SR_CTAID.X ;  /* 0x0000000000057919 */ /* 0x000eec0000002500 */
[----:B------:R-:W4:Y:S08]  /*0050*/  LDC.64 R18, c[0x0][0x248] ;  /* 0x00009200ff127b82 */ /* 0x000f300000000a00 */
[----:B------:R-:W5:Y:S08]  /*0060*/  LDC.64 R22, c[0x0][0x218] ;  /* 0x00008600ff167b82 */ /* 0x000f700000000a00 */
[----:B------:R-:W4:Y:S01]  /*0070*/  LDC.64 R8, c[0x0][0x240] ;  /* 0x00009000ff087b82 */ /* 0x000f220000000a00 */
[----:B-1----:R-:W-:-:S07]  /*0080*/  SHF.L.U32 R0, R0, 0x1, RZ ;  /* 0x0000000100007819 */ /* 0x002fce00000006ff */
[----:B------:R-:W1:Y:S01]  /*0090*/  LDC.64 R20, c[0x0][0x220] ;  /* 0x00008800ff147b82 */ /* 0x000e620000000a00 */
[----:B---3--:R-:W-:Y:S02]  /*00a0*/  SHF.R.S32.HI R3, RZ, 0x17, R5 ;  /* 0x00000017ff037819 */ /* 0x008fe40000011405 */
[----:B------:R-:W-:Y:S02]  /*00b0*/  LOP3.LUT R0, R0, 0xfe, RZ, 0xc0, !PT ;  /* 0x000000fe00007812 */ /* 0x000fe400078ec0ff */
[----:B------:R-:W-:-:S03]  /*00c0*/  SGXT R3, R3, 0x1 ;  /* 0x000000010303781a */ /* 0x000fc60000000200 */
[----:B------:R-:W3:Y:S01]  /*00d0*/  LDC.64 R14, c[0x0][0x230] ;  /* 0x00008c00ff0e7b82 */ /* 0x000ee20000000a00 */
[----:B------:R-:W-:-:S04]  /*00e0*/  LEA R12, R5, R0, 0x8 ;  /* 0x00000000050c7211 */ /* 0x000fc800078e40ff */
[----:B------:R-:W-:-:S03]  /*00f0*/  LEA.HI R3, R3, R12, RZ, 0x2 ;  /* 0x0000000c03037211 */ /* 0x000fc600078f10ff */
[----:B------:R-:W1:Y:S01]  /*0100*/  LDC.64 R4, c[0x0][0x228] ;  /* 0x00008a00ff047b82 */ /* 0x000e620000000a00 */
[--C-:B------:R-:W-:Y:S02]  /*0110*/  SHF.R.S32.HI R13, RZ, 0x2, R3.reuse ;  /* 0x00000002ff0d7819 */ /* 0x100fe40000011403 */
[----:B------:R-:W-:-:S04]  /*0120*/  SHF.R.S32.HI R0, RZ, 0x1f, R3 ;  /* 0x0000001fff007819 */ /* 0x000fc80000011403 */
[----:B------:R-:W-:Y:S01]  /*0130*/  LEA.HI R0, R0, R13, RZ, 0x9 ;  /* 0x0000000d00007211 */ /* 0x000fe200078f48ff */
[----:B------:R-:W3:Y:S03]  /*0140*/  LDC.64 R10, c[0x0][0x238] ;  /* 0x00008e00ff0a7b82 */ /* 0x000ee60000000a00 */
[----:B------:R-:W-:-:S04]  /*0150*/  LOP3.LUT R0, R0, 0xfffffe00, RZ, 0xc0, !PT ;  /* 0xfffffe0000007812 */ /* 0x000fc800078ec0ff */
[----:B------:R-:W-:Y:S01]  /*0160*/  IADD3 R13, R13, -R0, RZ ;  /* 0x800000000d0d7210 */ /* 0x000fe20007ffe0ff */
[----:B------:R-:W3:Y:S04]  /*0170*/  LDC.64 R6, c[0x0][0x258] ;  /* 0x00009600ff067b82 */ /* 0x000ee80000000a00 */
[----:B--2---:R-:W-:-:S04]  /*0180*/  IMAD.WIDE R16, R13, 0x4, R16 ;  /* 0x000000040d107825 */ /* 0x004fc800078e0210 */
[C---:B01----:R-:W-:Y:S01]  /*0190*/  IMAD.WIDE R4, R13.reuse, 0x4, R4 ;  /* 0x000000040d047825 */ /* 0x043fe200078e0204 */
[----:B------:R-:W0:Y:S01]  /*01a0*/  LDC.64 R2, c[0x0][0x260] ;  /* 0x00009800ff027b82 */ /* 0x000e220000000a00 */
[----:B------:R-:W2:Y:S04]  /*01b0*/  LDG.E.EL R16, desc[UR4][R16.64] ;  /* 0x0000000410107981 */ /* 0x000ea8000c2e1900 */
[----:B------:R5:W2:Y:S01]  /*01c0*/  LDG.E.EL R0, desc[UR4][R4.64] ;  /* 0x0000000404007981 */ /* 0x000aa2000c2e1900 */
[----:B----4-:R-:W-:-:S04]  /*01d0*/  IMAD.WIDE R18, R13, 0x4, R18 ;  /* 0x000000040d127825 */ /* 0x010fc800078e0212 */
[C---:B------:R-:W-:Y:S02]  /*01e0*/  IMAD.WIDE R8, R12.reuse, 0x4, R8 ;  /* 0x000000040c087825 */ /* 0x040fe400078e0208 */
[----:B------:R-:W4:Y:S02]  /*01f0*/  LDG.E.EL R18, desc[UR4][R18.64] ;  /* 0x0000000412127981 */ /* 0x000f24000c2e1900 */
[C---:B------:R-:W-:Y:S02]  /*0200*/  IMAD.WIDE R20, R13.reuse, 0x4, R20 ;  /* 0x000000040d147825 */ /* 0x040fe400078e0214 */
[----:B------:R-:W4:Y:S02]  /*0210*/  LDG.E.64 R8, desc[UR4][R8.64] ;  /* 0x0000000408087981 */ /* 0x000f24000c1e1b00 */
[----:B-----5:R-:W-:Y:S02]  /*0220*/  IMAD.WIDE R4, R12, 0x4, R22 ;  /* 0x000000040c047825 */ /* 0x020fe400078e0216 */
[----:B------:R-:W5:Y:S02]  /*0230*/  LDG.E.EL R17, desc[UR4][R20.64] ;  /* 0x0000000414117981 */ /* 0x000f64000c2e1900 */
[----:B---3--:R-:W-:-:S02]  /*0240*/  IMAD.WIDE R14, R13, 0x4, R14 ;  /* 0x000000040d0e7825 */ /* 0x008fc400078e020e */
[----:B------:R-:W5:Y:S02]  /*0250*/  LDG.E.64 R4, desc[UR4][R4.64] ;  /* 0x0000000404047981 */ /* 0x000f64000c1e1b00 */
[C---:B------:R-:W-:Y:S02]  /*0260*/  IMAD.WIDE R10, R13.reuse, 0x4, R10 ;  /* 0x000000040d0a7825 */ /* 0x040fe400078e020a */
[----:B------:R-:W3:Y:S02]  /*0270*/  LDG.E.EL R14, desc[UR4][R14.64] ;  /* 0x000000040e0e7981 */ /* 0x000ee4000c2e1900 */
[C---:B------:R-:W-:Y:S02]  /*0280*/  IMAD.WIDE R6, R13.reuse, 0x4, R6 ;  /* 0x000000040d067825 */ /* 0x040fe400078e0206 */
[----:B------:R-:W3:Y:S02]  /*0290*/  LDG.E.EL R11, desc[UR4][R10.64] ;  /* 0x000000040a0b7981 */ /* 0x000ee4000c2e1900 */
[----:B0-----:R-:W-:-:S02]  /*02a0*/  IMAD.WIDE R2, R13, 0x4, R2 ;  /* 0x000000040d027825 */ /* 0x001fc400078e0202 */
[----:B------:R0:W3:Y:S04]  /*02b0*/  LDG.E.EL R6, desc[UR4][R6.64] ;  /* 0x0000000406067981 */ /* 0x0000e8000c2e1900 */
[----:B------:R1:W3:Y:S01]  /*02c0*/  LDG.E.EL R13, desc[UR4][R2.64] ;  /* 0x00000004020d7981 */ /* 0x0002e2000c2e1900 */
[----:B0-----:R-:W-:Y:S01]  /*02d0*/  HFMA2.MMA R7, -RZ, RZ, 1.625, 0 ;  /* 0x3e800000ff077435 */ /* 0x001fe200000001ff */
[----:B-1----:R-:W0:Y:S02]  /*02e0*/  LDC.64 R2, c[0x0][0x210] ;  /* 0x00008400ff027b82 */ /* 0x002e240000000a00 */
[----:B0-----:R-:W-:-:S04]  /*02f0*/  IMAD.WIDE R2, R12, 0x4, R2 ;  /* 0x000000040c027825 */ /* 0x001fc800078e0202 */
[----:B--2---:R-:W-:Y:S01]  /*0300*/  FADD R16, R16, 9.9999997473787516356e-06 ;  /* 0x3727c5ac10107421 */ /* 0x004fe20000000000 */
[----:B------:R-:W-:-:S03]  /*0310*/  FADD R0, R0, 9.9999997473787516356e-06 ;  /* 0x3727c5ac00007421 */ /* 0x000fc60000000000 */
[----:B------:R-:W0:Y:S08]  /*0320*/  MUFU.SQRT R20, R16 ;  /* 0x0000001000147308 */ /* 0x000e300000002000 */
[----:B------:R-:W1:Y:S01]  /*0330*/  MUFU.SQRT R19, R0 ;  /* 0x0000000000137308 */ /* 0x000e620000002000 */
[C---:B0-----:R-:W-:Y:S02]  /*0340*/  FSETP.GT.AND P1, PT, R20.reuse, 8.50705917302346158658e+37, PT ;  /* 0x7e8000001400780b */ /* 0x041fe40003f24000 */
[----:B------:R-:W-:-:S02]  /*0350*/  FSETP.GEU.AND P3, PT, R20, 1.175494350822287508e-38, PT ;  /* 0x008000001400780b */ /* 0x000fc40003f6e000 */
[C---:B-1----:R-:W-:Y:S02]  /*0360*/  FSETP.GT.AND P0, PT, R19.reuse, 8.50705917302346158658e+37, PT ;  /* 0x7e8000001300780b */ /* 0x042fe40003f04000 */
[----:B------:R-:W-:-:S07]  /*0370*/  FSETP.GEU.AND P2, PT, R19, 1.175494350822287508e-38, PT ;  /* 0x008000001300780b */ /* 0x000fce0003f4e000 */
[----:B------:R-:W-:-:S04]  /*0380*/  @P1 FMUL R20, R20, 0.25 ;  /* 0x3e80000014141820 */ /* 0x000fc80000400000 */
[----:B------:R-:W-:Y:S01]  /*0390*/  @!P3 FMUL R20, R20, 16777216 ;  /* 0x4b8000001414b820 */ /* 0x000fe20000400000 */
[----:B------:R-:W-:-:S04]  /*03a0*/  @P0 FMUL R19, R19, 0.25 ;  /* 0x3e80000013130820 */ /* 0x000fc80000400000 */
[----:B------:R-:W-:Y:S01]  /*03b0*/  @!P2 FMUL R19, R19, 16777216 ;  /* 0x4b8000001313a820 */ /* 0x000fe20000400000 */
[----:B------:R-:W0:Y:S01]  /*03c0*/  MUFU.RCP R20, R20 ;  /* 0x0000001400147308 */ /* 0x000e220000001000 */
[----:B------:R-:W-:-:S07]  /*03d0*/  FSEL R0, R7, 1, P0 ;  /* 0x3f80000007007808 */ /* 0x000fce0000000000 */
[----:B------:R-:W1:Y:S01]  /*03e0*/  MUFU.RCP R19, R19 ;  /* 0x0000001300137308 */ /* 0x000e620000001000 */
[----:B------:R-:W-:Y:S01]  /*03f0*/  FSEL R7, R7, 1, P1 ;  /* 0x3f80000007077808 */ /* 0x000fe20000800000 */
[----:B------:R-:W-:-:S04]  /*0400*/  @!P2 FMUL R0, R0, 16777216 ;  /* 0x4b8000000000a820 */ /* 0x000fc80000400000 */
[----:B------:R-:W-:Y:S01]  /*0410*/  @!P3 FMUL R7, R7, 16777216 ;  /* 0x4b8000000707b820 */ /* 0x000fe20000400000 */
[--C-:B-----5:R-:W-:Y:S01]  /*0420*/  FADD R15, R4, -R17.reuse ;  /* 0x80000011040f7221 */ /* 0x120fe20000000000 */
[--C-:B----4-:R-:W-:Y:S02]  /*0430*/  FADD R8, R8, -R18.reuse ;  /* 0x8000001208087221 */ /* 0x110fe40000000000 */
[----:B0-----:R-:W-:Y:S01]  /*0440*/  FMUL R7, R20, R7 ;  /* 0x0000000714077220 */ /* 0x001fe20000400000 */
[----:B------:R-:W-:Y:S01]  /*0450*/  FADD R5, R5, -R17 ;  /* 0x8000001105057221 */ /* 0x000fe20000000000 */
[----:B------:R-:W-:Y:S01]  /*0460*/  FADD R18, R9, -R18 ;  /* 0x8000001209127221 */ /* 0x000fe20000000000 */
[----:B-1----:R-:W-:Y:S01]  /*0470*/  FMUL R0, R19, R0 ;  /* 0x0000000013007220 */ /* 0x002fe20000400000 */
[C---:B------:R-:W-:Y:S02]  /*0480*/  FMUL R8, R7.reuse, R8 ;  /* 0x0000000807087220 */ /* 0x040fe40000400000 */
[----:B------:R-:W-:Y:S01]  /*0490*/  FMUL R18, R7, R18 ;  /* 0x0000001207127220 */ /* 0x000fe20000400000 */
[C---:B------:R-:W-:Y:S01]  /*04a0*/  FMUL R15, R0.reuse, R15 ;  /* 0x0000000f000f7220 */ /* 0x040fe20000400000 */
[----:B------:R-:W-:Y:S01]  /*04b0*/  FMUL R0, R0, R5 ;  /* 0x0000000500007220 */ /* 0x000fe20000400000 */
[----:B---3--:R-:W-:-:S02]  /*04c0*/  FFMA R8, R6, R8, R13 ;  /* 0x0000000806087223 */ /* 0x008fc4000000000d */
[C-C-:B------:R-:W-:Y:S01]  /*04d0*/  FFMA R15, R14.reuse, R15, R11.reuse ;  /* 0x0000000f0e0f7223 */ /* 0x140fe2000000000b */
[----:B------:R-:W-:Y:S01]  /*04e0*/  FFMA R11, R14, R0, R11 ;  /* 0x000000000e0b7223 */ /* 0x000fe2000000000b */
[----:B------:R-:W-:-:S03]  /*04f0*/  FFMA R18, R6, R18, R13 ;  /* 0x0000001206127223 */ /* 0x000fc6000000000d */
[----:B------:R-:W-:Y:S01]  /*0500*/  FSETP.GEU.AND P0, PT, R15, -R8, PT ;  /* 0x800000080f00720b */ /* 0x000fe20003f0e000 */
[----:B------:R-:W-:Y:S01]  /*0510*/  FADD R8, R8, R15 ;  /* 0x0000000f08087221 */ /* 0x000fe20000000000 */
[----:B------:R-:W-:Y:S01]  /*0520*/  FADD R0, R18, R11 ;  /* 0x0000000b12007221 */ /* 0x000fe20000000000 */
[----:B------:R-:W-:-:S03]  /*0530*/  FSETP.GEU.AND P1, PT, R11, -R18, PT ;  /* 0x800000120b00720b */ /* 0x000fc60003f2e000 */
[----:B------:R-:W-:Y:S02]  /*0540*/  FSEL R8, R8, RZ, P0 ;  /* 0x000000ff08087208 */ /* 0x000fe40000000000 */
[----:B------:R-:W-:-:S05]  /*0550*/  FSEL R9, R0, RZ, P1 ;  /* 0x000000ff00097208 */ /* 0x000fca0000800000 */
[----:B------:R-:W-:Y:S01]  /*0560*/  STG.E.64 desc[UR4][R2.64], R8 ;  /* 0x0000000802007986 */ /* 0x000fe2000c101b04 */
[----:B------:R-:W-:Y:S05]  /*0570*/  EXIT ;  /* 0x000000000000794d */ /* 0x000fea0003800000 */
.L_x_0:
[----:B------:R-:W-:-:S00]  /*0580*/  BRA `(.L_x_0) ;  /* 0xfffffffc00fc7947 */ /* 0x000fc0000383ffff */
[----:B------:R-:W-:-:S00]  /*0590*/  NOP ;  /* 0x0000000000007918 */ /* 0x000fc00000000000 */
        /* <DEDUP_REMOVED lines=14> */
.L_x_1:


//--------------------- .nv.global.init           --------------------------
	.section	.nv.global.init,"aw",@progbits
.nv.global.init:
	.type		_$_str,@object
	.size		_$_str,(_$_str_$_2 - _$_str)
_$_str:
        /*0000*/ 	.byte	0x5f, 0x5f, 0x43, 0x55, 0x44, 0x41, 0x5f, 0x46, 0x54, 0x5a, 0x00
	.type		_$_str_$_2,@object
	.size		_$_str_$_2,(.L_1 - _$_str_$_2)
_$_str_$_2:
        /*000b*/ 	.byte	0x5f, 0x5f, 0x43, 0x55, 0x44, 0x41, 0x5f, 0x50, 0x52, 0x45, 0x43, 0x5f, 0x53, 0x51, 0x52, 0x54
        /*001b*/ 	.byte	0x00
.L_1:


//--------------------- .nv.constant0.triton_poi_fused__native_batch_norm_legit_no_training_add_relu_13 --------------------------
	.section	.nv.constant0.triton_poi_fused__native_batch_norm_legit_no_training_add_relu_13,"a",@progbits
	.sectionflags	@""
	.align	4
.nv.constant0.triton_poi_fused__native_batch_norm_legit_no_training_add_relu_13:
	.zero		620
